//
// Generated by NVIDIA NVVM Compiler
//
// Compiler Build ID: CL-36424714
// Cuda compilation tools, release 13.0, V13.0.88
// Based on NVVM 20.0.0
//

.version 9.0
.target sm_100
.address_size 64

	// .globl	_Z3addPiS_S_

.visible .entry _Z3addPiS_S_(
	.param .u64 .ptr .align 1 _Z3addPiS_S__param_0,
	.param .u64 .ptr .align 1 _Z3addPiS_S__param_1,
	.param .u64 .ptr .align 1 _Z3addPiS_S__param_2
)
{
	.reg .pred 	%p<4>;
	.reg .b32 	%r<14>;
	.reg .b64 	%rd<11>;

	ld.param.u64 	%rd1, [_Z3addPiS_S__param_0];
	ld.param.u64 	%rd2, [_Z3addPiS_S__param_1];
	ld.param.u64 	%rd3, [_Z3addPiS_S__param_2];
	mov.u32 	%r2, %ctaid.x;
	mov.u32 	%r3, %ntid.x;
	mov.u32 	%r4, %tid.x;
	mad.lo.s32 	%r5, %r2, %r3, %r4;
	mov.u32 	%r6, %ctaid.y;
	mov.u32 	%r7, %ntid.y;
	mov.u32 	%r8, %tid.y;
	mad.lo.s32 	%r9, %r6, %r7, %r8;
	mad.lo.s32 	%r1, %r9, 5, %r5;
	setp.gt.s32 	%p1, %r5, 4;
	setp.gt.u32 	%p2, %r9, 4;
	or.pred  	%p3, %p1, %p2;
	@%p3 bra 	$L__BB0_2;
	cvta.to.global.u64 	%rd4, %rd1;
	cvta.to.global.u64 	%rd5, %rd2;
	cvta.to.global.u64 	%rd6, %rd3;
	mul.wide.s32 	%rd7, %r1, 4;
	add.s64 	%rd8, %rd4, %rd7;
	ld.global.u32 	%r11, [%rd8];
	add.s64 	%rd9, %rd5, %rd7;
	ld.global.u32 	%r12, [%rd9];
	add.s32 	%r13, %r12, %r11;
	add.s64 	%rd10, %rd6, %rd7;
	st.global.u32 	[%rd10], %r13;
$L__BB0_2:
	ret;

}


// ===== COMPILED SASS (sm_100) =====

	.target	sm_100

	.elftype	@"ET_EXEC"


//--------------------- .note.nv.tkinfo           --------------------------
	.section	.note.nv.tkinfo,"",@"SHT_NOTE"
	.sectionflags	@"SHF_NOTE_NV_TKINFO"
	.tkinfo
        /*0018*/ 	.word	0x00000002
        /*0030*/ 	.string	""
        /*0030*/ 	.string	"ptxas"
        /*0030*/ 	.string	"Cuda compilation tools, release 13.0, V13.0.88"
        /*0030*/ 	.string	"Build cuda_13.0.r13.0/compiler.36424714_0"
        /*0030*/ 	.string	"-arch sm_100 -m 64 "



//--------------------- .note.nv.cuinfo           --------------------------
	.section	.note.nv.cuinfo,"",@"SHT_NOTE"
	.sectionflags	@"SHF_NOTE_NV_CUINFO"
        /*0018*/ 	.short	0x0002
        /*001a*/ 	.short	0x0064
        /*001c*/ 	.short	0x0082
	.zero		2


//--------------------- .nv.info                  --------------------------
	.section	.nv.info,"",@"SHT_CUDA_INFO"
	.align	4


	//----- nvinfo : EIATTR_REGCOUNT
	.align		4
        /*0000*/ 	.byte	0x04, 0x2f
        /*0002*/ 	.short	(.L_1 - .L_0)
	.align		4
.L_0:
        /*0004*/ 	.word	index@(_Z3addPiS_S_)
        /*0008*/ 	.word	0x0000000c


	//----- nvinfo : EIATTR_FRAME_SIZE
	.align		4
.L_1:
        /*000c*/ 	.byte	0x04, 0x11
        /*000e*/ 	.short	(.L_3 - .L_2)
	.align		4
.L_2:
        /*0010*/ 	.word	index@(_Z3addPiS_S_)
        /*0014*/ 	.word	0x00000000


	//----- nvinfo : EIATTR_MIN_STACK_SIZE
	.align		4
.L_3:
        /*0018*/ 	.byte	0x04, 0x12
        /*001a*/ 	.short	(.L_5 - .L_4)
	.align		4
.L_4:
        /*001c*/ 	.word	index@(_Z3addPiS_S_)
        /*0020*/ 	.word	0x00000000
.L_5:


//--------------------- .nv.compat                --------------------------
	.section	.nv.compat,"",@"SHT_CUDA_COMPAT_INFO"
	.align	4
        /*0000*/ 	.byte	0x02, 0x09, 0x00, 0x00, 0x02, 0x02, 0x01, 0x00, 0x02, 0x05, 0x05, 0x00, 0x03, 0x07, 0x01, 0x01
        /*0010*/ 	.byte	0x02, 0x03, 0x00, 0x00, 0x02, 0x06, 0x01, 0x00, 0x04, 0x0b, 0x08, 0x00, 0x09, 0x00, 0x00, 0x00
        /*0020*/ 	.byte	0x00, 0x00, 0x00, 0x00


//--------------------- .nv.info._Z3addPiS_S_     --------------------------
	.section	.nv.info._Z3addPiS_S_,"",@"SHT_CUDA_INFO"
	.sectionflags	@""
	.align	4


	//----- nvinfo : EIATTR_CUDA_API_VERSION
	.align		4
        /*0000*/ 	.byte	0x04, 0x37
        /*0002*/ 	.short	(.L_7 - .L_6)
.L_6:
        /*0004*/ 	.word	0x00000082


	//----- nvinfo : EIATTR_KPARAM_INFO
	.align		4
.L_7:
        /*0008*/ 	.byte	0x04, 0x17
        /*000a*/ 	.short	(.L_9 - .L_8)
.L_8:
        /*000c*/ 	.word	0x00000000
        /*0010*/ 	.short	0x0002
        /*0012*/ 	.short	0x0010
        /*0014*/ 	.byte	0x00, 0xf5, 0x21, 0x00


	//----- nvinfo : EIATTR_KPARAM_INFO
	.align		4
.L_9:
        /*0018*/ 	.byte	0x04, 0x17
        /*001a*/ 	.short	(.L_11 - .L_10)
.L_10:
        /*001c*/ 	.word	0x00000000
        /*0020*/ 	.short	0x0001
        /*0022*/ 	.short	0x0008
        /*0024*/ 	.byte	0x00, 0xf5, 0x21, 0x00


	//----- nvinfo : EIATTR_KPARAM_INFO
	.align		4
.L_11:
        /*0028*/ 	.byte	0x04, 0x17
        /*002a*/ 	.short	(.L_13 - .L_12)
.L_12:
        /*002c*/ 	.word	0x00000000
        /*0030*/ 	.short	0x0000
        /*0032*/ 	.short	0x0000
        /*0034*/ 	.byte	0x00, 0xf5, 0x21, 0x00


	//----- nvinfo : EIATTR_SPARSE_MMA_MASK
	.align		4
.L_13:
        /*0038*/ 	.byte	0x03, 0x50
        /*003a*/ 	.short	0x0000


	//----- nvinfo : EIATTR_MAXREG_COUNT
	.align		4
        /*003c*/ 	.byte	0x03, 0x1b
        /*003e*/ 	.short	0x00ff


	//----- nvinfo : EIATTR_MERCURY_ISA_VERSION
	.align		4
        /*0040*/ 	.byte	0x03, 0x5f
        /*0042*/ 	.short	0x0101


	//----- nvinfo : EIATTR_VRC_CTA_INIT_COUNT
	.align		4
        /*0044*/ 	.byte	0x02, 0x4a
	.zero		1
	.zero		1


	//----- nvinfo : EIATTR_EXIT_INSTR_OFFSETS
	.align		4
        /*0048*/ 	.byte	0x04, 0x1c
        /*004a*/ 	.short	(.L_15 - .L_14)


	//   ....[0]....
.L_14:
        /*004c*/ 	.word	0x000000b0


	//   ....[1]....
        /*0050*/ 	.word	0x00000180


	//----- nvinfo : EIATTR_CBANK_PARAM_SIZE
	.align		4
.L_15:
        /*0054*/ 	.byte	0x03, 0x19
        /*0056*/ 	.short	0x0018


	//----- nvinfo : EIATTR_PARAM_CBANK
	.align		4
        /*0058*/ 	.byte	0x04, 0x0a
        /*005a*/ 	.short	(.L_17 - .L_16)
	.align		4
.L_16:
        /*005c*/ 	.word	index@(.nv.constant0._Z3addPiS_S_)
        /*0060*/ 	.short	0x0380
        /*0062*/ 	.short	0x0018


	//----- nvinfo : EIATTR_SW_WAR
	.align		4
.L_17:
        /*0064*/ 	.byte	0x04, 0x36
        /*0066*/ 	.short	(.L_19 - .L_18)
.L_18:
        /*0068*/ 	.word	0x00000008
.L_19:


//--------------------- .nv.callgraph             --------------------------
	.section	.nv.callgraph,"",@"SHT_CUDA_CALLGRAPH"
	.align	4
	.sectionentsize	8
	.align		4
        /*0000*/ 	.word	0x00000000
	.align		4
        /*0004*/ 	.word	0xffffffff
	.align		4
        /*0008*/ 	.word	0x00000000
	.align		4
        /*000c*/ 	.word	0xfffffffe
	.align		4
        /*0010*/ 	.word	0x00000000
	.align		4
        /*0014*/ 	.word	0xfffffffd
	.align		4
        /*0018*/ 	.word	0x00000000
	.align		4
        /*001c*/ 	.word	0xfffffffc


//--------------------- .text._Z3addPiS_S_        --------------------------
	.section	.text._Z3addPiS_S_,"ax",@progbits
	.align	128
        .global         _Z3addPiS_S_
        .type           _Z3addPiS_S_,@function
        .size           _Z3addPiS_S_,(.L_x_1 - _Z3addPiS_S_)
        .other          _Z3addPiS_S_,@"STO_CUDA_ENTRY STV_DEFAULT"
_Z3addPiS_S_:
.text._Z3addPiS_S_:
[----:B------:R-:W-:Y:S01]  /*0000*/  LDC R1, c[0x0][0x37c] ;  /* 0x0000df00ff017b82 */ /* 0x000fe20000000800 */
[----:B------:R-:W0:Y:S07]  /*0010*/  S2R R2, SR_TID.Y ;  /* 0x0000000000027919 */ /* 0x000e2e0000002200 */
[----:B------:R-:W1:Y:S01]  /*0020*/  LDC R0, c[0x0][0x360] ;  /* 0x0000d800ff007b82 */ /* 0x000e620000000800 */
[----:B------:R-:W1:Y:S07]  /*0030*/  S2R R3, SR_TID.X ;  /* 0x0000000000037919 */ /* 0x000e6e0000002100 */
[----:B------:R-:W0:Y:S08]  /*0040*/  S2UR UR5, SR_CTAID.Y ;  /* 0x00000000000579c3 */ /* 0x000e300000002600 */
[----:B------:R-:W0:Y:S08]  /*0050*/  LDC R7, c[0x0][0x364] ;  /* 0x0000d900ff077b82 */ /* 0x000e300000000800 */
[----:B------:R-:W1:Y:S01]  /*0060*/  S2UR UR4, SR_CTAID.X ;  /* 0x00000000000479c3 */ /* 0x000e620000002500 */
[----:B0-----:R-:W-:-:S05]  /*0070*/  IMAD R7, R7, UR5, R2 ;  /* 0x0000000507077c24 */ /* 0x001fca000f8e0202 */
[----:B------:R-:W-:Y:S01]  /*0080*/  ISETP.GT.U32.AND P0, PT, R7, 0x4, PT ;  /* 0x000000040700780c */ /* 0x000fe20003f04070 */
[----:B-1----:R-:W-:-:S05]  /*0090*/  IMAD R0, R0, UR4, R3 ;  /* 0x0000000400007c24 */ /* 0x002fca000f8e0203 */
[----:B------:R-:W-:-:S13]  /*00a0*/  ISETP.GT.OR P0, PT, R0, 0x4, P0 ;  /* 0x000000040000780c */ /* 0x000fda0000704670 */
[----:B------:R-:W-:Y:S05]  /*00b0*/  @P0 EXIT ;  /* 0x000000000000094d */ /* 0x000fea0003800000 */
[----:B------:R-:W0:Y:S01]  /*00c0*/  LDC.64 R2, c[0x0][0x380] ;  /* 0x0000e000ff027b82 */ /* 0x000e220000000a00 */
[----:B------:R-:W1:Y:S01]  /*00d0*/  LDCU.64 UR4, c[0x0][0x358] ;  /* 0x00006b00ff0477ac */ /* 0x000e620008000a00 */
[----:B------:R-:W-:-:S06]  /*00e0*/  IMAD R9, R7, 0x5, R0 ;  /* 0x0000000507097824 */ /* 0x000fcc00078e0200 */
[----:B------:R-:W2:Y:S08]  /*00f0*/  LDC.64 R4, c[0x0][0x388] ;  /* 0x0000e200ff047b82 */ /* 0x000eb00000000a00 */
[----:B------:R-:W3:Y:S01]  /*0100*/  LDC.64 R6, c[0x0][0x390] ;  /* 0x0000e400ff067b82 */ /* 0x000ee20000000a00 */
[----:B0-----:R-:W-:-:S06]  /*0110*/  IMAD.WIDE R2, R9, 0x4, R2 ;  /* 0x0000000409027825 */ /* 0x001fcc00078e0202 */
[----:B-1----:R-:W4:Y:S01]  /*0120*/  LDG.E R2, desc[UR4][R2.64] ;  /* 0x0000000402027981 */ /* 0x002f22000c1e1900 */
[----:B--2---:R-:W-:-:S06]  /*0130*/  IMAD.WIDE R4, R9, 0x4, R4 ;  /* 0x0000000409047825 */ /* 0x004fcc00078e0204 */
[----:B------:R-:W4:Y:S01]  /*0140*/  LDG.E R5, desc[UR4][R4.64] ;  /* 0x0000000404057981 */ /* 0x000f22000c1e1900 */
[----:B---3--:R-:W-:Y:S01]  /*0150*/  IMAD.WIDE R6, R9, 0x4, R6 ;  /* 0x0000000409067825 */ /* 0x008fe200078e0206 */
[----:B----4-:R-:W-:-:S05]  /*0160*/  IADD3 R9, PT, PT, R2, R5, RZ ;  /* 0x0000000502097210 */ /* 0x010fca0007ffe0ff */
[----:B------:R-:W-:Y:S01]  /*0170*/  STG.E desc[UR4][R6.64], R9 ;  /* 0x0000000906007986 */ /* 0x000fe2000c101904 */
[----:B------:R-:W-:Y:S05]  /*0180*/  EXIT ;  /* 0x000000000000794d */ /* 0x000fea0003800000 */
.L_x_0:
[----:B------:R-:W-:-:S00]  /*0190*/  BRA `(.L_x_0) ;  /* 0xfffffffc00fc7947 */ /* 0x000fc0000383ffff */
[----:B------:R-:W-:-:S00]  /*01a0*/  NOP ;  /* 0x0000000000007918 */ /* 0x000fc00000000000 */
        /* <DEDUP_REMOVED lines=13> */
.L_x_1:


//--------------------- .nv.shared.reserved.0     --------------------------
	.section	.nv.shared.reserved.0,"aw",@nobits
	.weak		__nv_reservedSMEM_offset_0_alias
	.size		__nv_reservedSMEM_offset_0_alias, 0, 64
	.other		__nv_reservedSMEM_offset_0_alias,@"STO_CUDA_RESERVED_SHARED STV_DEFAULT"
__nv_reservedSMEM_offset_0_alias:
	.zero		0
	.zero		64


//--------------------- .nv.constant0._Z3addPiS_S_ --------------------------
	.section	.nv.constant0._Z3addPiS_S_,"a",@progbits
	.sectionflags	@""
	.align	4
.nv.constant0._Z3addPiS_S_:
	.zero		920


//--------------------- SYMBOLS --------------------------

	.type		.nv.reservedSmem.offset0,@object
	.size		.nv.reservedSmem.offset0,0x4
